	.headerflags	@"EF_CUDA_TEXMODE_UNIFIED EF_CUDA_64BIT_ADDRESS EF_CUDA_SM86 EF_CUDA_VIRTUAL_SM(EF_CUDA_SM86)"
	.elftype	@"ET_EXEC"


//--------------------- .nv.info                  --------------------------
	.section	.nv.info,"",@"SHT_CUDA_INFO"
	.align	4


	//----- nvinfo : EIATTR_REGCOUNT
	.align		4
        /*0000*/ 	.byte	0x04, 0x2f
        /*0002*/ 	.short	(.L_2 - .L_1)
	.align		4
.L_1:
        /*0004*/ 	.word	index@(triton_poi_fused_gelu_5)
        /*0008*/ 	.word	0x0000000d


	//----- nvinfo : EIATTR_MIN_STACK_SIZE
	.align		4
.L_2:
        /*000c*/ 	.byte	0x04, 0x12
        /*000e*/ 	.short	(.L_4 - .L_3)
	.align		4
.L_3:
        /*0010*/ 	.word	index@(triton_poi_fused_gelu_5)
        /*0014*/ 	.word	0x00000000


	//----- nvinfo : EIATTR_FRAME_SIZE
	.align		4
.L_4:
        /*0018*/ 	.byte	0x04, 0x11
        /*001a*/ 	.short	(.L_6 - .L_5)
	.align		4
.L_5:
        /*001c*/ 	.word	index@(triton_poi_fused_gelu_5)
        /*0020*/ 	.word	0x00000000


	//----- nvinfo : EIATTR_MIN_STACK_SIZE
	.align		4
.L_6:
        /*0024*/ 	.byte	0x04, 0x12
        /*0026*/ 	.short	(.L_8 - .L_7)
	.align		4
.L_7:
        /*0028*/ 	.word	index@(triton_poi_fused_gelu_5)
        /*002c*/ 	.word	0x00000000
.L_8:


//--------------------- .nv.info.triton_poi_fused_gelu_5 --------------------------
	.section	.nv.info.triton_poi_fused_gelu_5,"",@"SHT_CUDA_INFO"
	.sectionflags	@""
	.align	4


	//----- nvinfo : EIATTR_CUDA_API_VERSION
	.align		4
        /*0000*/ 	.byte	0x04, 0x37
        /*0002*/ 	.short	(.L_10 - .L_9)
.L_9:
        /*0004*/ 	.word	0x0000007c


	//----- nvinfo : EIATTR_SW2861232_WAR
	.align		4
.L_10:
        /*0008*/ 	.byte	0x01, 0x35
	.zero		2


	//----- nvinfo : EIATTR_PARAM_CBANK
	.align		4
        /*000c*/ 	.byte	0x04, 0x0a
        /*000e*/ 	.short	(.L_12 - .L_11)
	.align		4
.L_11:
        /*0010*/ 	.word	index@(.nv.constant0.triton_poi_fused_gelu_5)
        /*0014*/ 	.short	0x0160
        /*0016*/ 	.short	0x0020


	//----- nvinfo : EIATTR_CBANK_PARAM_SIZE
	.align		4
.L_12:
        /*0018*/ 	.byte	0x03, 0x19
        /*001a*/ 	.short	0x0020


	//----- nvinfo : EIATTR_KPARAM_INFO
	.align		4
        /*001c*/ 	.byte	0x04, 0x17
        /*001e*/ 	.short	(.L_14 - .L_13)
.L_13:
        /*0020*/ 	.word	0x00000000
        /*0024*/ 	.short	0x0003
        /*0026*/ 	.short	0x0018
        /*0028*/ 	.byte	0x00, 0xf4, 0x21, 0x00


	//----- nvinfo : EIATTR_KPARAM_INFO
	.align		4
.L_14:
        /*002c*/ 	.byte	0x04, 0x17
        /*002e*/ 	.short	(.L_16 - .L_15)
.L_15:
        /*0030*/ 	.word	0x00000000
        /*0034*/ 	.short	0x0002
        /*0036*/ 	.short	0x0010
        /*0038*/ 	.byte	0x00, 0xf0, 0x11, 0x00


	//----- nvinfo : EIATTR_KPARAM_INFO
	.align		4
.L_16:
        /*003c*/ 	.byte	0x04, 0x17
        /*003e*/ 	.short	(.L_18 - .L_17)
.L_17:
        /*0040*/ 	.word	0x00000000
        /*0044*/ 	.short	0x0001
        /*0046*/ 	.short	0x0008
        /*0048*/ 	.byte	0x00, 0xf4, 0x21, 0x00


	//----- nvinfo : EIATTR_KPARAM_INFO
	.align		4
.L_18:
        /*004c*/ 	.byte	0x04, 0x17
        /*004e*/ 	.short	(.L_20 - .L_19)
.L_19:
        /*0050*/ 	.word	0x00000000
        /*0054*/ 	.short	0x0000
        /*0056*/ 	.short	0x0000
        /*0058*/ 	.byte	0x00, 0xf4, 0x21, 0x00


	//----- nvinfo : EIATTR_MAXREG_COUNT
	.align		4
.L_20:
        /*005c*/ 	.byte	0x03, 0x1b
        /*005e*/ 	.short	0x00ff


	//----- nvinfo : EIATTR_EXIT_INSTR_OFFSETS
	.align		4
        /*0060*/ 	.byte	0x04, 0x1c
        /*0062*/ 	.short	(.L_22 - .L_21)


	//   ....[0]....
.L_21:
        /*0064*/ 	.word	0x000004c0


	//----- nvinfo : EIATTR_REQNTID
	.align		4
.L_22:
        /*0068*/ 	.byte	0x04, 0x10
        /*006a*/ 	.short	(.L_24 - .L_23)
.L_23:
        /*006c*/ 	.word	0x00000100
        /*0070*/ 	.word	0x00000001
        /*0074*/ 	.word	0x00000001


	//----- nvinfo : EIATTR_CRS_STACK_SIZE
	.align		4
.L_24:
        /*0078*/ 	.byte	0x04, 0x1e
        /*007a*/ 	.short	(.L_26 - .L_25)
.L_25:
        /*007c*/ 	.word	0x00000000
.L_26:


//--------------------- .nv.callgraph             --------------------------
	.section	.nv.callgraph,"",@"SHT_CUDA_CALLGRAPH"
	.align	4
	.sectionentsize	8
	.align		4
        /*0000*/ 	.word	0x00000000
	.align		4
        /*0004*/ 	.word	0xffffffff
	.align		4
        /*0008*/ 	.word	0x00000000
	.align		4
        /*000c*/ 	.word	0xfffffffe
	.align		4
        /*0010*/ 	.word	0x00000000
	.align		4
        /*0014*/ 	.word	0xfffffffd
	.align		4
        /*0018*/ 	.word	0x00000000
	.align		4
        /*001c*/ 	.word	0xfffffffc


//--------------------- .nv.rel.action            --------------------------
	.section	.nv.rel.action,"",@"SHT_CUDA_RELOCINFO"
	.align	8
	.sectionentsize	8
        /*0000*/ 	.byte	0x73, 0x00, 0x00, 0x00, 0x00, 0x00, 0x00, 0x00, 0x00, 0x00, 0x00, 0x11, 0x25, 0x00, 0x05, 0x36


//--------------------- .nv.constant4             --------------------------
	.section	.nv.constant4,"a",@progbits
	.align	8
	.align		8
.nv.constant4:
        /*0000*/ 	.dword	_$_str


//--------------------- .nv.constant0.triton_poi_fused_gelu_5 --------------------------
	.section	.nv.constant0.triton_poi_fused_gelu_5,"a",@progbits
	.sectionflags	@""
	.align	4
.nv.constant0.triton_poi_fused_gelu_5:
	.zero		384


//--------------------- .text.triton_poi_fused_gelu_5 --------------------------
	.section	.text.triton_poi_fused_gelu_5,"ax",@progbits
	.sectioninfo	@"SHI_REGISTERS=13"
	.align	128
        .global         triton_poi_fused_gelu_5
        .type           triton_poi_fused_gelu_5,@function
        .size           triton_poi_fused_gelu_5,(.L_x_7 - triton_poi_fused_gelu_5)
        .other          triton_poi_fused_gelu_5,@"STO_CUDA_ENTRY STV_DEFAULT"
triton_poi_fused_gelu_5:
.text.triton_poi_fused_gelu_5:
[----:B------:R-:W-:Y:S02]  /*0000*/  MOV R1, c[0x0][0x28] ;  /* 0x00000a0000017a02 */ /* 0x000fe40000000f00 */
[----:B------:R-:W0:Y:S01]  /*0010*/  S2R R0, SR_TID.X ;  /* 0x0000000000007919 */ /* 0x000e220000002100 */
[----:B------:R-:W-:Y:S01]  /*0020*/  MOV R7, 0x2 ;  /* 0x0000000200077802 */ /* 0x000fe20000000f00 */
[----:B------:R-:W-:Y:S02]  /*0030*/  ULDC.64 UR4, c[0x0][0x118] ;  /* 0x0000460000047ab9 */ /* 0x000fe40000000a00 */
[----:B------:R-:W1:Y:S01]  /*0040*/  S2R R3, SR_CTAID.X ;  /* 0x0000000000037919 */ /* 0x000e620000002500 */
[----:B0-----:R-:W-:-:S04]  /*0050*/  SHF.L.U32 R0, R0, 0x1, RZ ;  /* 0x0000000100007819 */ /* 0x001fc800000006ff */
[----:B------:R-:W-:-:S04]  /*0060*/  LOP3.LUT R0, R0, 0x1fe, RZ, 0xc0, !PT ;  /* 0x000001fe00007812 */ /* 0x000fc800078ec0ff */
[----:B-1----:R-:W-:-:S05]  /*0070*/  LEA R2, R3, R0, 0x9 ;  /* 0x0000000003027211 */ /* 0x002fca00078e48ff */
[----:B------:R-:W-:-:S06]  /*0080*/  IMAD.WIDE R6, R2, R7, c[0x0][0x160] ;  /* 0x0000580002067625 */ /* 0x000fcc00078e0207 */
[----:B------:R-:W2:Y:S01]  /*0090*/  LDG.E R6, [R6.64] ;  /* 0x0000000406067981 */ /* 0x000ea2000c1e1900 */
[----:B------:R-:W-:Y:S01]  /*00a0*/  BSSY B0, `(.L_x_0) ;  /* 0x0000020000007945 */ /* 0x000fe20003800000 */
[C---:B--2---:R-:W-:Y:S02]  /*00b0*/  SHF.L.U32 R3, R6.reuse, 0x10, RZ ;  /* 0x0000001006037819 */ /* 0x044fe400000006ff */
[----:B------:R-:W-:-:S03]  /*00c0*/  PRMT R4, R6, 0x7632, R4 ;  /* 0x0000763206047816 */ /* 0x000fc60000000004 */
[----:B------:R-:W-:Y:S01]  /*00d0*/  FMUL R0, R3, R3 ;  /* 0x0000000303007220 */ /* 0x000fe20000400000 */
[----:B------:R-:W-:-:S03]  /*00e0*/  SHF.L.U32 R4, R4, 0x10, RZ ;  /* 0x0000001004047819 */ /* 0x000fc600000006ff */
[----:B------:R-:W-:Y:S02]  /*00f0*/  FMUL R0, R3, R0 ;  /* 0x0000000003007220 */ /* 0x000fe40000400000 */
[----:B------:R-:W-:Y:S02]  /*0100*/  FMUL R5, R4, R4 ;  /* 0x0000000404057220 */ /* 0x000fe40000400000 */
[----:B------:R-:W-:Y:S02]  /*0110*/  FFMA R0, R0, 0.044714998453855514526, R3 ;  /* 0x3d37271300007823 */ /* 0x000fe40000000003 */
[----:B------:R-:W-:Y:S02]  /*0120*/  FMUL R5, R4, R5 ;  /* 0x0000000504057220 */ /* 0x000fe40000400000 */
[----:B------:R-:W-:Y:S02]  /*0130*/  FMUL R8, R0, 0.79788458347320556641 ;  /* 0x3f4c422a00087820 */ /* 0x000fe40000400000 */
[----:B------:R-:W-:-:S02]  /*0140*/  FFMA R5, R5, 0.044714998453855514526, R4 ;  /* 0x3d37271305057823 */ /* 0x000fc40000000004 */
[----:B------:R-:W-:Y:S02]  /*0150*/  FADD.FTZ R0, |R8|, -RZ ;  /* 0x800000ff08007221 */ /* 0x000fe40000010200 */
[----:B------:R-:W-:-:S03]  /*0160*/  FMUL R5, R5, 0.79788458347320556641 ;  /* 0x3f4c422a05057820 */ /* 0x000fc60000400000 */
[----:B------:R-:W-:-:S13]  /*0170*/  FSETP.GE.AND P0, PT, R0, 0.60000002384185791016, PT ;  /* 0x3f19999a0000780b */ /* 0x000fda0003f06000 */
[----:B------:R-:W-:Y:S05]  /*0180*/  @!P0 BRA `(.L_x_1) ;  /* 0x000000a000008947 */ /* 0x000fea0003800000 */
[C---:B------:R-:W-:Y:S01]  /*0190*/  FMUL R6, R0.reuse, 2.8853900432586669922 ;  /* 0x4038aa3b00067820 */ /* 0x040fe20000400000 */
[----:B------:R-:W-:Y:S02]  /*01a0*/  MOV R10, 0x3f800000 ;  /* 0x3f800000000a7802 */ /* 0x000fe40000000f00 */
[----:B------:R-:W-:-:S03]  /*01b0*/  FSETP.GE.AND P0, PT, R0, 9.010913848876953125, PT ;  /* 0x41102cb40000780b */ /* 0x000fc60003f06000 */
[----:B------:R-:W0:Y:S02]  /*01c0*/  MUFU.EX2 R6, R6 ;  /* 0x0000000600067308 */ /* 0x000e240000000800 */
[----:B0-----:R-:W-:-:S06]  /*01d0*/  FADD R7, R6, 1 ;  /* 0x3f80000006077421 */ /* 0x001fcc0000000000 */
[----:B------:R-:W0:Y:S02]  /*01e0*/  MUFU.RCP R7, R7 ;  /* 0x0000000700077308 */ /* 0x000e240000001000 */
[----:B0-----:R-:W-:-:S05]  /*01f0*/  FFMA.FTZ R9, R7, -2, R10 ;  /* 0xc000000007097823 */ /* 0x001fca000001000a */
[----:B------:R-:W-:-:S04]  /*0200*/  FSEL R9, R9, 1, !P0 ;  /* 0x3f80000009097808 */ /* 0x000fc80004000000 */
[----:B------:R-:W-:Y:S01]  /*0210*/  LOP3.LUT R8, R9, 0x80000000, R8, 0xf8, !PT ;  /* 0x8000000009087812 */ /* 0x000fe200078ef808 */
[----:B------:R-:W-:Y:S05]  /*0220*/  BRA `(.L_x_2) ;  /* 0x0000007000007947 */ /* 0x000fea0003800000 */
.L_x_1:
[----:B------:R-:W-:Y:S01]  /*0230*/  MOV R0, 0x3c80f082 ;  /* 0x3c80f08200007802 */ /* 0x000fe20000000f00 */
[----:B------:R-:W-:-:S04]  /*0240*/  FMUL R7, R8, R8 ;  /* 0x0000000808077220 */ /* 0x000fc80000400000 */
[----:B------:R-:W-:-:S04]  /*0250*/  FFMA.FTZ R0, R7, R0, -0.052303962409496307373 ;  /* 0xbd563cae07007423 */ /* 0x000fc80000010000 */
[----:B------:R-:W-:-:S04]  /*0260*/  FFMA.FTZ R0, R7, R0, 0.1331529766321182251 ;  /* 0x3e08594107007423 */ /* 0x000fc80000010000 */
[----:B------:R-:W-:-:S04]  /*0270*/  FFMA.FTZ R0, R7, R0, -0.33332768082618713379 ;  /* 0xbeaaa9ed07007423 */ /* 0x000fc80000010000 */
[----:B------:R-:W-:-:S04]  /*0280*/  FFMA.FTZ R7, R7, R0, RZ ;  /* 0x0000000007077223 */ /* 0x000fc800000100ff */
[----:B------:R-:W-:Y:S02]  /*0290*/  FFMA.FTZ R8, R8, R7, R8 ;  /* 0x0000000708087223 */ /* 0x000fe40000010008 */
.L_x_2:
[----:B------:R-:W-:Y:S05]  /*02a0*/  BSYNC B0 ;  /* 0x0000000000007941 */ /* 0x000fea0003800000 */
.L_x_0:
[----:B------:R-:W-:Y:S01]  /*02b0*/  FADD.FTZ R10, |R5|, -RZ ;  /* 0x800000ff050a7221 */ /* 0x000fe20000010200 */
[----:B------:R-:W-:Y:S01]  /*02c0*/  BSSY B0, `(.L_x_3) ;  /* 0x0000015000007945 */ /* 0x000fe20003800000 */
[----:B------:R-:W-:-:S03]  /*02d0*/  SHF.R.S32.HI R9, RZ, 0x1f, R2 ;  /* 0x0000001fff097819 */ /* 0x000fc60000011402 */
        /* <DEDUP_REMOVED lines=12> */
.L_x_4:
[----:B------:R-:W-:Y:S01]  /*03a0*/  MOV R0, 0x3c80f082 ;  /* 0x3c80f08200007802 */ /* 0x000fe20000000f00 */
[----:B------:R-:W-:-:S04]  /*03b0*/  FMUL R7, R5, R5 ;  /* 0x0000000505077220 */ /* 0x000fc80000400000 */
[----:B------:R-:W-:-:S04]  /*03c0*/  FFMA.FTZ R0, R7, R0, -0.052303962409496307373 ;  /* 0xbd563cae07007423 */ /* 0x000fc80000010000 */
[----:B------:R-:W-:-:S04]  /*03d0*/  FFMA.FTZ R0, R7, R0, 0.1331529766321182251 ;  /* 0x3e08594107007423 */ /* 0x000fc80000010000 */
[----:B------:R-:W-:-:S04]  /*03e0*/  FFMA.FTZ R0, R7, R0, -0.33332768082618713379 ;  /* 0xbeaaa9ed07007423 */ /* 0x000fc80000010000 */
[----:B------:R-:W-:-:S04]  /*03f0*/  FFMA.FTZ R0, R7, R0, RZ ;  /* 0x0000000007007223 */ /* 0x000fc800000100ff */
[----:B------:R-:W-:Y:S02]  /*0400*/  FFMA.FTZ R5, R5, R0, R5 ;  /* 0x0000000005057223 */ /* 0x000fe40000010005 */
.L_x_5:
[----:B------:R-:W-:Y:S05]  /*0410*/  BSYNC B0 ;  /* 0x0000000000007941 */ /* 0x000fea0003800000 */
.L_x_3:
[----:B------:R-:W-:Y:S01]  /*0420*/  FMUL R3, R3, 0.5 ;  /* 0x3f00000003037820 */ /* 0x000fe20000400000 */
[----:B------:R-:W-:Y:S01]  /*0430*/  FADD R8, R8, 1 ;  /* 0x3f80000008087421 */ /* 0x000fe20000000000 */
[----:B------:R-:W-:Y:S01]  /*0440*/  FMUL R0, R4, 0.5 ;  /* 0x3f00000004007820 */ /* 0x000fe20000400000 */
[----:B------:R-:W-:Y:S01]  /*0450*/  FADD R5, R5, 1 ;  /* 0x3f80000005057421 */ /* 0x000fe20000000000 */
[----:B------:R-:W-:Y:S01]  /*0460*/  LEA R4, P0, R2, c[0x0][0x168], 0x1 ;  /* 0x00005a0002047a11 */ /* 0x000fe200078008ff */
[----:B------:R-:W-:Y:S02]  /*0470*/  FMUL R3, R3, R8 ;  /* 0x0000000803037220 */ /* 0x000fe40000400000 */
[----:B------:R-:W-:Y:S01]  /*0480*/  FMUL R0, R0, R5 ;  /* 0x0000000500007220 */ /* 0x000fe20000400000 */
[----:B------:R-:W-:-:S04]  /*0490*/  LEA.HI.X R5, R2, c[0x0][0x16c], R9, 0x1, P0 ;  /* 0x00005b0002057a11 */ /* 0x000fc800000f0c09 */
[----:B------:R-:W-:-:S05]  /*04a0*/  F2FP.BF16.PACK_AB R3, R0, R3 ;  /* 0x000000030003723e */ /* 0x000fca00000010ff */
[----:B------:R-:W-:Y:S01]  /*04b0*/  STG.E [R4.64], R3 ;  /* 0x0000000304007986 */ /* 0x000fe2000c101904 */
[----:B------:R-:W-:Y:S05]  /*04c0*/  EXIT ;  /* 0x000000000000794d */ /* 0x000fea0003800000 */
.L_x_6:
[----:B------:R-:W-:-:S00]  /*04d0*/  BRA `(.L_x_6) ;  /* 0xfffffff000007947 */ /* 0x000fc0000383ffff */
[----:B------:R-:W-:-:S00]  /*04e0*/  NOP ;  /* 0x0000000000007918 */ /* 0x000fc00000000000 */
        /* <DEDUP_REMOVED lines=9> */
.L_x_7:


//--------------------- .nv.global.init           --------------------------
	.section	.nv.global.init,"aw",@progbits
.nv.global.init:
	.type		_$_str,@object
	.size		_$_str,(.L_0 - _$_str)
_$_str:
        /*0000*/ 	.byte	0x5f, 0x5f, 0x43, 0x55, 0x44, 0x41, 0x5f, 0x46, 0x54, 0x5a, 0x00
.L_0:
